	.headerflags	@"EF_CUDA_TEXMODE_UNIFIED EF_CUDA_64BIT_ADDRESS EF_CUDA_ACCELERATORS EF_CUDA_SM90 EF_CUDA_VIRTUAL_SM(EF_CUDA_SM90)"
	.elftype	@"ET_EXEC"


//--------------------- .nv.info                  --------------------------
	.section	.nv.info,"",@"SHT_CUDA_INFO"
	.align	4


	//----- nvinfo : EIATTR_REGCOUNT
	.align		4
        /*0000*/ 	.byte	0x04, 0x2f
        /*0002*/ 	.short	(.L_1 - .L_0)
	.align		4
.L_0:
        /*0004*/ 	.word	index@(triton_)
        /*0008*/ 	.word	0x0000000e


	//----- nvinfo : EIATTR_MIN_STACK_SIZE
	.align		4
.L_1:
        /*000c*/ 	.byte	0x04, 0x12
        /*000e*/ 	.short	(.L_3 - .L_2)
	.align		4
.L_2:
        /*0010*/ 	.word	index@(triton_)
        /*0014*/ 	.word	0x00000000


	//----- nvinfo : EIATTR_FRAME_SIZE
	.align		4
.L_3:
        /*0018*/ 	.byte	0x04, 0x11
        /*001a*/ 	.short	(.L_5 - .L_4)
	.align		4
.L_4:
        /*001c*/ 	.word	index@(triton_)
        /*0020*/ 	.word	0x00000000


	//----- nvinfo : EIATTR_MIN_STACK_SIZE
	.align		4
.L_5:
        /*0024*/ 	.byte	0x04, 0x12
        /*0026*/ 	.short	(.L_7 - .L_6)
	.align		4
.L_6:
        /*0028*/ 	.word	index@(triton_)
        /*002c*/ 	.word	0x00000000
.L_7:


//--------------------- .nv.info.triton_          --------------------------
	.section	.nv.info.triton_,"",@"SHT_CUDA_INFO"
	.sectionflags	@""
	.align	4


	//----- nvinfo : EIATTR_CUDA_API_VERSION
	.align		4
        /*0000*/ 	.byte	0x04, 0x37
        /*0002*/ 	.short	(.L_9 - .L_8)
.L_8:
        /*0004*/ 	.word	0x0000007c


	//----- nvinfo : EIATTR_KPARAM_INFO
	.align		4
.L_9:
        /*0008*/ 	.byte	0x04, 0x17
        /*000a*/ 	.short	(.L_11 - .L_10)
.L_10:
        /*000c*/ 	.word	0x00000000
        /*0010*/ 	.short	0x0005
        /*0012*/ 	.short	0x0020
        /*0014*/ 	.byte	0x00, 0xf0, 0x11, 0x00


	//----- nvinfo : EIATTR_KPARAM_INFO
	.align		4
.L_11:
        /*0018*/ 	.byte	0x04, 0x17
        /*001a*/ 	.short	(.L_13 - .L_12)
.L_12:
        /*001c*/ 	.word	0x00000000
        /*0020*/ 	.short	0x0004
        /*0022*/ 	.short	0x001c
        /*0024*/ 	.byte	0x00, 0xf0, 0x11, 0x00


	//----- nvinfo : EIATTR_KPARAM_INFO
	.align		4
.L_13:
        /*0028*/ 	.byte	0x04, 0x17
        /*002a*/ 	.short	(.L_15 - .L_14)
.L_14:
        /*002c*/ 	.word	0x00000000
        /*0030*/ 	.short	0x0003
        /*0032*/ 	.short	0x0018
        /*0034*/ 	.byte	0x00, 0xf0, 0x11, 0x00


	//----- nvinfo : EIATTR_KPARAM_INFO
	.align		4
.L_15:
        /*0038*/ 	.byte	0x04, 0x17
        /*003a*/ 	.short	(.L_17 - .L_16)
.L_16:
        /*003c*/ 	.word	0x00000000
        /*0040*/ 	.short	0x0002
        /*0042*/ 	.short	0x0010
        /*0044*/ 	.byte	0x00, 0xf0, 0x21, 0x00


	//----- nvinfo : EIATTR_KPARAM_INFO
	.align		4
.L_17:
        /*0048*/ 	.byte	0x04, 0x17
        /*004a*/ 	.short	(.L_19 - .L_18)
.L_18:
        /*004c*/ 	.word	0x00000000
        /*0050*/ 	.short	0x0001
        /*0052*/ 	.short	0x0008
        /*0054*/ 	.byte	0x00, 0xf0, 0x21, 0x00


	//----- nvinfo : EIATTR_KPARAM_INFO
	.align		4
.L_19:
        /*0058*/ 	.byte	0x04, 0x17
        /*005a*/ 	.short	(.L_21 - .L_20)
.L_20:
        /*005c*/ 	.word	0x00000000
        /*0060*/ 	.short	0x0000
        /*0062*/ 	.short	0x0000
        /*0064*/ 	.byte	0x00, 0xf0, 0x21, 0x00


	//----- nvinfo : EIATTR_SPARSE_MMA_MASK
	.align		4
.L_21:
        /*0068*/ 	.byte	0x03, 0x50
        /*006a*/ 	.short	0x0000


	//----- nvinfo : EIATTR_MAXREG_COUNT
	.align		4
        /*006c*/ 	.byte	0x03, 0x1b
        /*006e*/ 	.short	0x00ff


	//----- nvinfo : EIATTR_EXIT_INSTR_OFFSETS
	.align		4
        /*0070*/ 	.byte	0x04, 0x1c
        /*0072*/ 	.short	(.L_23 - .L_22)


	//   ....[0]....
.L_22:
        /*0074*/ 	.word	0x00000260


	//   ....[1]....
        /*0078*/ 	.word	0x00000280


	//----- nvinfo : EIATTR_MAX_THREADS
	.align		4
.L_23:
        /*007c*/ 	.byte	0x04, 0x05
        /*007e*/ 	.short	(.L_25 - .L_24)
.L_24:
        /*0080*/ 	.word	0x00000100
        /*0084*/ 	.word	0x00000001
        /*0088*/ 	.word	0x00000001


	//----- nvinfo : EIATTR_CBANK_PARAM_SIZE
	.align		4
.L_25:
        /*008c*/ 	.byte	0x03, 0x19
        /*008e*/ 	.short	0x0024


	//----- nvinfo : EIATTR_PARAM_CBANK
	.align		4
        /*0090*/ 	.byte	0x04, 0x0a
        /*0092*/ 	.short	(.L_27 - .L_26)
	.align		4
.L_26:
        /*0094*/ 	.word	index@(.nv.constant0.triton_)
        /*0098*/ 	.short	0x0210
        /*009a*/ 	.short	0x0024


	//----- nvinfo : EIATTR_SW_WAR
	.align		4
.L_27:
        /*009c*/ 	.byte	0x04, 0x36
        /*009e*/ 	.short	(.L_29 - .L_28)
.L_28:
        /*00a0*/ 	.word	0x00000008
.L_29:


//--------------------- .nv.callgraph             --------------------------
	.section	.nv.callgraph,"",@"SHT_CUDA_CALLGRAPH"
	.align	4
	.sectionentsize	8
	.align		4
        /*0000*/ 	.word	0x00000000
	.align		4
        /*0004*/ 	.word	0xffffffff
	.align		4
        /*0008*/ 	.word	0x00000000
	.align		4
        /*000c*/ 	.word	0xfffffffe
	.align		4
        /*0010*/ 	.word	0x00000000
	.align		4
        /*0014*/ 	.word	0xfffffffd
	.align		4
        /*0018*/ 	.word	0x00000000
	.align		4
        /*001c*/ 	.word	0xfffffffc


//--------------------- .text.triton_             --------------------------
	.section	.text.triton_,"ax",@progbits
	.align	128
        .global         triton_
        .type           triton_,@function
        .size           triton_,(.L_x_1 - triton_)
        .other          triton_,@"STO_CUDA_ENTRY STV_DEFAULT"
triton_:
.text.triton_:
[----:B------:R-:W0:Y:S02]  /*0000*/  LDC R1, c[0x0][0x28] ;  /* 0x00000a00ff017b82 */ /* 0x000e240000000800 */
[----:B------:R-:W1:Y:S01]  /*0010*/  S2R R0, SR_TID.X ;  /* 0x0000000000007919 */ /* 0x000e620000002100 */
[----:B------:R-:W2:Y:S01]  /*0020*/  LDC.64 R2, c[0x0][0x210] ;  /* 0x00008400ff027b82 */ /* 0x000ea20000000a00 */
[----:B------:R-:W-:Y:S01]  /*0030*/  ULDC UR5, c[0x0][0x228] ;  /* 0x00008a0000057ab9 */ /* 0x000fe20000000800 */
[----:B------:R-:W-:Y:S01]  /*0040*/  ULDC UR4, c[0x0][0x230] ;  /* 0x00008c0000047ab9 */ /* 0x000fe20000000800 */
[----:B------:R-:W3:Y:S01]  /*0050*/  S2R R9, SR_CTAID.X ;  /* 0x0000000000097919 */ /* 0x000ee20000002500 */
[----:B------:R-:W-:-:S04]  /*0060*/  HFMA2.MMA R8, -RZ, RZ, 0, 0 ;  /* 0x00000000ff087435 */ /* 0x000fc800000001ff */
[----:B------:R-:W4:Y:S01]  /*0070*/  LDC.64 R4, c[0x0][0x218] ;  /* 0x00008600ff047b82 */ /* 0x000f220000000a00 */
[----:B-1----:R-:W-:-:S05]  /*0080*/  IMAD.SHL.U32 R0, R0, 0x2, RZ ;  /* 0x0000000200007824 */ /* 0x002fca00078e00ff */
[----:B------:R-:W-:-:S05]  /*0090*/  LOP3.LUT R0, R0, 0x1fe, RZ, 0xc0, !PT ;  /* 0x000001fe00007812 */ /* 0x000fca00078ec0ff */
[----:B---3--:R-:W-:-:S04]  /*00a0*/  IMAD R9, R9, 0x200, R0 ;  /* 0x0000020009097824 */ /* 0x008fc800078e0200 */
[C---:B------:R-:W-:Y:S01]  /*00b0*/  IMAD.HI R0, R9.reuse, 0x2aaaaaab, RZ ;  /* 0x2aaaaaab09007827 */ /* 0x040fe200078e02ff */
[----:B------:R-:W-:-:S03]  /*00c0*/  ISETP.GE.AND P2, PT, R9, UR4, PT ;  /* 0x0000000409007c0c */ /* 0x000fc6000bf46270 */
[----:B--2---:R-:W-:Y:S01]  /*00d0*/  IMAD.WIDE R2, R9, 0x2, R2 ;  /* 0x0000000209027825 */ /* 0x004fe200078e0202 */
[----:B------:R-:W-:-:S04]  /*00e0*/  SHF.R.U32.HI R7, RZ, 0x1f, R0 ;  /* 0x0000001fff077819 */ /* 0x000fc80000011600 */
[----:B------:R-:W-:-:S04]  /*00f0*/  LEA.HI.SX32 R0, R0, R7, 0x17 ;  /* 0x0000000700007211 */ /* 0x000fc800078fbaff */
[C---:B------:R-:W-:Y:S01]  /*0100*/  ISETP.GE.AND P3, PT, R0.reuse, UR5, PT ;  /* 0x0000000500007c0c */ /* 0x040fe2000bf66270 */
[C---:B------:R-:W-:Y:S01]  /*0110*/  VIADD R7, R0.reuse, -UR5 ;  /* 0x8000000500077c36 */ /* 0x040fe20008000000 */
[C---:B------:R-:W-:Y:S01]  /*0120*/  ISETP.GE.AND P1, PT, R0.reuse, UR5, !P2 ;  /* 0x0000000500007c0c */ /* 0x040fe2000d726270 */
[----:B------:R-:W-:Y:S01]  /*0130*/  IMAD R0, R0, -0xc00, R9 ;  /* 0xfffff40000007824 */ /* 0x000fe200078e0209 */
[----:B------:R-:W-:Y:S01]  /*0140*/  ISETP.LT.AND P0, PT, R9, UR4, !P3 ;  /* 0x0000000409007c0c */ /* 0x000fe2000df01270 */
[----:B------:R-:W-:Y:S02]  /*0150*/  ULDC.64 UR4, c[0x0][0x208] ;  /* 0x0000820000047ab9 */ /* 0x000fe40000000a00 */
[----:B------:R-:W-:Y:S02]  /*0160*/  IMAD R7, R7, 0xc00, R0 ;  /* 0x00000c0007077824 */ /* 0x000fe400078e0200 */
[----:B------:R-:W-:Y:S02]  /*0170*/  IMAD.MOV.U32 R10, RZ, RZ, RZ ;  /* 0x000000ffff0a7224 */ /* 0x000fe400078e00ff */
[----:B----4-:R-:W-:-:S02]  /*0180*/  IMAD.WIDE R4, R7, 0x2, R4 ;  /* 0x0000000207047825 */ /* 0x010fc400078e0204 */
[----:B------:R-:W1:Y:S03]  /*0190*/  LDC.64 R6, c[0x0][0x220] ;  /* 0x00008800ff067b82 */ /* 0x000e660000000a00 */
[----:B------:R-:W2:Y:S04]  /*01a0*/  @P1 LDG.E R10, desc[UR4][R4.64] ;  /* 0x00000004040a1981 */ /* 0x000ea8000c1e1900 */
[----:B------:R1:W3:Y:S02]  /*01b0*/  @P0 LDG.E R8, desc[UR4][R2.64] ;  /* 0x0000000402080981 */ /* 0x0002e4000c1e1900 */
[----:B-1----:R-:W-:Y:S01]  /*01c0*/  IMAD.WIDE R2, R9, 0x2, R6 ;  /* 0x0000000209027825 */ /* 0x002fe200078e0206 */
[----:B---3--:R-:W-:-:S02]  /*01d0*/  SEL R8, R8, RZ, P0 ;  /* 0x000000ff08087207 */ /* 0x008fc40000000000 */
[----:B--2---:R-:W-:Y:S02]  /*01e0*/  SEL R10, R10, RZ, P1 ;  /* 0x000000ff0a0a7207 */ /* 0x004fe40000800000 */
[C---:B------:R-:W-:Y:S01]  /*01f0*/  PRMT R0, R8.reuse, 0x7632, R0 ;  /* 0x0000763208007816 */ /* 0x040fe20000000000 */
[----:B------:R-:W-:-:S03]  /*0200*/  IMAD.U32 R8, R8, 0x10000, RZ ;  /* 0x0001000008087824 */ /* 0x000fc600078e00ff */
[----:B------:R-:W-:Y:S02]  /*0210*/  SHF.L.U32 R11, R0, 0x10, RZ ;  /* 0x00000010000b7819 */ /* 0x000fe400000006ff */
[C---:B------:R-:W-:Y:S01]  /*0220*/  PRMT R0, R10.reuse, 0x7632, R0 ;  /* 0x000076320a007816 */ /* 0x040fe20000000000 */
[----:B------:R-:W-:-:S03]  /*0230*/  @P3 IMAD.U32 R8, R10, 0x10000, RZ ;  /* 0x000100000a083824 */ /* 0x000fc600078e00ff */
[----:B------:R-:W-:-:S04]  /*0240*/  @P3 SHF.L.U32 R11, R0, 0x10, RZ ;  /* 0x00000010000b3819 */ /* 0x000fc800000006ff */
[----:B------:R-:W-:Y:S01]  /*0250*/  F2FP.BF16.F32.PACK_AB R11, R11, R8 ;  /* 0x000000080b0b723e */ /* 0x000fe200000010ff */
[----:B------:R-:W-:Y:S06]  /*0260*/  @P2 EXIT ;  /* 0x000000000000294d */ /* 0x000fec0003800000 */
[----:B------:R-:W-:Y:S01]  /*0270*/  STG.E desc[UR4][R2.64], R11 ;  /* 0x0000000b02007986 */ /* 0x000fe2000c101904 */
[----:B------:R-:W-:Y:S05]  /*0280*/  EXIT ;  /* 0x000000000000794d */ /* 0x000fea0003800000 */
.L_x_0:
[----:B------:R-:W-:-:S00]  /*0290*/  BRA `(.L_x_0) ;  /* 0xfffffffc00fc7947 */ /* 0x000fc0000383ffff */
[----:B------:R-:W-:-:S00]  /*02a0*/  NOP ;  /* 0x0000000000007918 */ /* 0x000fc00000000000 */
        /* <DEDUP_REMOVED lines=13> */
.L_x_1:


//--------------------- .nv.constant0.triton_     --------------------------
	.section	.nv.constant0.triton_,"a",@progbits
	.sectionflags	@""
	.align	4
.nv.constant0.triton_:
	.zero		564
